	.headerflags	@"EF_CUDA_TEXMODE_UNIFIED EF_CUDA_64BIT_ADDRESS EF_CUDA_ACCELERATORS EF_CUDA_SM90 EF_CUDA_VIRTUAL_SM(EF_CUDA_SM90)"
	.elftype	@"ET_EXEC"


//--------------------- .nv.info                  --------------------------
	.section	.nv.info,"",@"SHT_CUDA_INFO"
	.align	4


	//----- nvinfo : EIATTR_REGCOUNT
	.align		4
        /*0000*/ 	.byte	0x04, 0x2f
        /*0002*/ 	.short	(.L_1 - .L_0)
	.align		4
.L_0:
        /*0004*/ 	.word	index@(triton_poi_fused_convolution_14)
        /*0008*/ 	.word	0x0000000c


	//----- nvinfo : EIATTR_MIN_STACK_SIZE
	.align		4
.L_1:
        /*000c*/ 	.byte	0x04, 0x12
        /*000e*/ 	.short	(.L_3 - .L_2)
	.align		4
.L_2:
        /*0010*/ 	.word	index@(triton_poi_fused_convolution_14)
        /*0014*/ 	.word	0x00000000


	//----- nvinfo : EIATTR_FRAME_SIZE
	.align		4
.L_3:
        /*0018*/ 	.byte	0x04, 0x11
        /*001a*/ 	.short	(.L_5 - .L_4)
	.align		4
.L_4:
        /*001c*/ 	.word	index@(triton_poi_fused_convolution_14)
        /*0020*/ 	.word	0x00000000


	//----- nvinfo : EIATTR_MIN_STACK_SIZE
	.align		4
.L_5:
        /*0024*/ 	.byte	0x04, 0x12
        /*0026*/ 	.short	(.L_7 - .L_6)
	.align		4
.L_6:
        /*0028*/ 	.word	index@(triton_poi_fused_convolution_14)
        /*002c*/ 	.word	0x00000000
.L_7:


//--------------------- .nv.info.triton_poi_fused_convolution_14 --------------------------
	.section	.nv.info.triton_poi_fused_convolution_14,"",@"SHT_CUDA_INFO"
	.sectionflags	@""
	.align	4


	//----- nvinfo : EIATTR_CUDA_API_VERSION
	.align		4
        /*0000*/ 	.byte	0x04, 0x37
        /*0002*/ 	.short	(.L_9 - .L_8)
.L_8:
        /*0004*/ 	.word	0x0000007c


	//----- nvinfo : EIATTR_KPARAM_INFO
	.align		4
.L_9:
        /*0008*/ 	.byte	0x04, 0x17
        /*000a*/ 	.short	(.L_11 - .L_10)
.L_10:
        /*000c*/ 	.word	0x00000000
        /*0010*/ 	.short	0x0002
        /*0012*/ 	.short	0x0010
        /*0014*/ 	.byte	0x00, 0xf0, 0x11, 0x00


	//----- nvinfo : EIATTR_KPARAM_INFO
	.align		4
.L_11:
        /*0018*/ 	.byte	0x04, 0x17
        /*001a*/ 	.short	(.L_13 - .L_12)
.L_12:
        /*001c*/ 	.word	0x00000000
        /*0020*/ 	.short	0x0001
        /*0022*/ 	.short	0x0008
        /*0024*/ 	.byte	0x00, 0xf4, 0x21, 0x00


	//----- nvinfo : EIATTR_KPARAM_INFO
	.align		4
.L_13:
        /*0028*/ 	.byte	0x04, 0x17
        /*002a*/ 	.short	(.L_15 - .L_14)
.L_14:
        /*002c*/ 	.word	0x00000000
        /*0030*/ 	.short	0x0000
        /*0032*/ 	.short	0x0000
        /*0034*/ 	.byte	0x00, 0xf4, 0x21, 0x00


	//----- nvinfo : EIATTR_SPARSE_MMA_MASK
	.align		4
.L_15:
        /*0038*/ 	.byte	0x03, 0x50
        /*003a*/ 	.short	0x0000


	//----- nvinfo : EIATTR_MAXREG_COUNT
	.align		4
        /*003c*/ 	.byte	0x03, 0x1b
        /*003e*/ 	.short	0x00ff


	//----- nvinfo : EIATTR_EXIT_INSTR_OFFSETS
	.align		4
        /*0040*/ 	.byte	0x04, 0x1c
        /*0042*/ 	.short	(.L_17 - .L_16)


	//   ....[0]....
.L_16:
        /*0044*/ 	.word	0x00000150


	//----- nvinfo : EIATTR_REQNTID
	.align		4
.L_17:
        /*0048*/ 	.byte	0x04, 0x10
        /*004a*/ 	.short	(.L_19 - .L_18)
.L_18:
        /*004c*/ 	.word	0x00000100
        /*0050*/ 	.word	0x00000001
        /*0054*/ 	.word	0x00000001


	//----- nvinfo : EIATTR_CBANK_PARAM_SIZE
	.align		4
.L_19:
        /*0058*/ 	.byte	0x03, 0x19
        /*005a*/ 	.short	0x0014


	//----- nvinfo : EIATTR_PARAM_CBANK
	.align		4
        /*005c*/ 	.byte	0x04, 0x0a
        /*005e*/ 	.short	(.L_21 - .L_20)
	.align		4
.L_20:
        /*0060*/ 	.word	index@(.nv.constant0.triton_poi_fused_convolution_14)
        /*0064*/ 	.short	0x0210
        /*0066*/ 	.short	0x0014


	//----- nvinfo : EIATTR_SW_WAR
	.align		4
.L_21:
        /*0068*/ 	.byte	0x04, 0x36
        /*006a*/ 	.short	(.L_23 - .L_22)
.L_22:
        /*006c*/ 	.word	0x00000008
.L_23:


//--------------------- .nv.callgraph             --------------------------
	.section	.nv.callgraph,"",@"SHT_CUDA_CALLGRAPH"
	.align	4
	.sectionentsize	8
	.align		4
        /*0000*/ 	.word	0x00000000
	.align		4
        /*0004*/ 	.word	0xffffffff
	.align		4
        /*0008*/ 	.word	0x00000000
	.align		4
        /*000c*/ 	.word	0xfffffffe
	.align		4
        /*0010*/ 	.word	0x00000000
	.align		4
        /*0014*/ 	.word	0xfffffffd
	.align		4
        /*0018*/ 	.word	0x00000000
	.align		4
        /*001c*/ 	.word	0xfffffffc


//--------------------- .text.triton_poi_fused_convolution_14 --------------------------
	.section	.text.triton_poi_fused_convolution_14,"ax",@progbits
	.align	128
        .global         triton_poi_fused_convolution_14
        .type           triton_poi_fused_convolution_14,@function
        .size           triton_poi_fused_convolution_14,(.L_x_1 - triton_poi_fused_convolution_14)
        .other          triton_poi_fused_convolution_14,@"STO_CUDA_ENTRY STV_DEFAULT"
triton_poi_fused_convolution_14:
.text.triton_poi_fused_convolution_14:
[----:B------:R-:W-:Y:S01]  /*0000*/  LDC R1, c[0x0][0x28] ;  /* 0x00000a00ff017b82 */ /* 0x000fe20000000800 */
[----:B------:R-:W1:Y:S07]  /*0010*/  S2R R0, SR_TID.X ;  /* 0x0000000000007919 */ /* 0x000e6e0000002100 */
[----:B------:R-:W2:Y:S01]  /*0020*/  LDC.64 R4, c[0x0][0x218] ;  /* 0x00008600ff047b82 */ /* 0x000ea20000000a00 */
[----:B------:R-:W-:Y:S01]  /*0030*/  ULDC.64 UR4, c[0x0][0x208] ;  /* 0x0000820000047ab9 */ /* 0x000fe20000000a00 */
[----:B------:R-:W3:Y:S06]  /*0040*/  S2R R7, SR_CTAID.X ;  /* 0x0000000000077919 */ /* 0x000eec0000002500 */
[----:B------:R-:W4:Y:S01]  /*0050*/  LDC.64 R2, c[0x0][0x210] ;  /* 0x00008400ff027b82 */ /* 0x000f220000000a00 */
[----:B-1----:R-:W-:Y:S01]  /*0060*/  IMAD.SHL.U32 R0, R0, 0x2, RZ ;  /* 0x0000000200007824 */ /* 0x002fe200078e00ff */
[----:B---3--:R-:W-:-:S04]  /*0070*/  SHF.R.S32.HI R6, RZ, 0x16, R7 ;  /* 0x00000016ff067819 */ /* 0x008fc80000011407 */
[----:B------:R-:W-:-:S04]  /*0080*/  LOP3.LUT R0, R0, 0x1fe, RZ, 0xc0, !PT ;  /* 0x000001fe00007812 */ /* 0x000fc800078ec0ff */
[----:B------:R-:W-:Y:S02]  /*0090*/  LEA R7, R7, R0, 0x9 ;  /* 0x0000000007077211 */ /* 0x000fe400078e48ff */
[----:B------:R-:W-:-:S03]  /*00a0*/  SGXT R0, R6, 0x1 ;  /* 0x000000010600781a */ /* 0x000fc60000000200 */
[----:B----4-:R-:W-:Y:S01]  /*00b0*/  IMAD.WIDE R2, R7, 0x4, R2 ;  /* 0x0000000407027825 */ /* 0x010fe200078e0202 */
[----:B------:R-:W-:-:S04]  /*00c0*/  LEA.HI R0, R0, R7, RZ, 0x7 ;  /* 0x0000000700007211 */ /* 0x000fc800078f38ff */
[----:B------:R-:W-:-:S05]  /*00d0*/  LOP3.LUT R0, R0, 0xffffff80, RZ, 0xc0, !PT ;  /* 0xffffff8000007812 */ /* 0x000fca00078ec0ff */
[----:B------:R-:W-:Y:S02]  /*00e0*/  IMAD.IADD R9, R7, 0x1, -R0 ;  /* 0x0000000107097824 */ /* 0x000fe400078e0a00 */
[----:B------:R-:W3:Y:S02]  /*00f0*/  LDG.E.64 R6, desc[UR4][R2.64] ;  /* 0x0000000402067981 */ /* 0x000ee4000c1e1b00 */
[----:B--2---:R-:W-:-:S06]  /*0100*/  IMAD.WIDE R4, R9, 0x4, R4 ;  /* 0x0000000409047825 */ /* 0x004fcc00078e0204 */
[----:B------:R-:W3:Y:S02]  /*0110*/  LDG.E.EL.64 R4, desc[UR4][R4.64] ;  /* 0x0000000404047981 */ /* 0x000ee4000c2e1b00 */
[----:B---3--:R-:W-:Y:S01]  /*0120*/  FADD R6, R6, R4 ;  /* 0x0000000406067221 */ /* 0x008fe20000000000 */
[----:B------:R-:W-:-:S05]  /*0130*/  FADD R7, R7, R5 ;  /* 0x0000000507077221 */ /* 0x000fca0000000000 */
[----:B------:R-:W-:Y:S01]  /*0140*/  STG.E.64 desc[UR4][R2.64], R6 ;  /* 0x0000000602007986 */ /* 0x000fe2000c101b04 */
[----:B------:R-:W-:Y:S05]  /*0150*/  EXIT ;  /* 0x000000000000794d */ /* 0x000fea0003800000 */
.L_x_0:
[----:B------:R-:W-:-:S00]  /*0160*/  BRA `(.L_x_0) ;  /* 0xfffffffc00fc7947 */ /* 0x000fc0000383ffff */
[----:B------:R-:W-:-:S00]  /*0170*/  NOP ;  /* 0x0000000000007918 */ /* 0x000fc00000000000 */
        /* <DEDUP_REMOVED lines=8> */
.L_x_1:


//--------------------- .nv.constant0.triton_poi_fused_convolution_14 --------------------------
	.section	.nv.constant0.triton_poi_fused_convolution_14,"a",@progbits
	.sectionflags	@""
	.align	4
.nv.constant0.triton_poi_fused_convolution_14:
	.zero		548
